	.headerflags	@"EF_CUDA_TEXMODE_UNIFIED EF_CUDA_64BIT_ADDRESS EF_CUDA_ACCELERATORS EF_CUDA_SM90 EF_CUDA_VIRTUAL_SM(EF_CUDA_SM90)"
	.elftype	@"ET_EXEC"


//--------------------- .nv.info                  --------------------------
	.section	.nv.info,"",@"SHT_CUDA_INFO"
	.align	4


	//----- nvinfo : EIATTR_REGCOUNT
	.align		4
        /*0000*/ 	.byte	0x04, 0x2f
        /*0002*/ 	.short	(.L_3 - .L_2)
	.align		4
.L_2:
        /*0004*/ 	.word	index@(triton_poi_fused__native_batch_norm_legit_no_training_mul_softplus_tanh_5)
        /*0008*/ 	.word	0x00000012


	//----- nvinfo : EIATTR_MIN_STACK_SIZE
	.align		4
.L_3:
        /*000c*/ 	.byte	0x04, 0x12
        /*000e*/ 	.short	(.L_5 - .L_4)
	.align		4
.L_4:
        /*0010*/ 	.word	index@(triton_poi_fused__native_batch_norm_legit_no_training_mul_softplus_tanh_5)
        /*0014*/ 	.word	0x00000000


	//----- nvinfo : EIATTR_FRAME_SIZE
	.align		4
.L_5:
        /*0018*/ 	.byte	0x04, 0x11
        /*001a*/ 	.short	(.L_7 - .L_6)
	.align		4
.L_6:
        /*001c*/ 	.word	index@(triton_poi_fused__native_batch_norm_legit_no_training_mul_softplus_tanh_5)
        /*0020*/ 	.word	0x00000000


	//----- nvinfo : EIATTR_MIN_STACK_SIZE
	.align		4
.L_7:
        /*0024*/ 	.byte	0x04, 0x12
        /*0026*/ 	.short	(.L_9 - .L_8)
	.align		4
.L_8:
        /*0028*/ 	.word	index@(triton_poi_fused__native_batch_norm_legit_no_training_mul_softplus_tanh_5)
        /*002c*/ 	.word	0x00000000
.L_9:


//--------------------- .nv.info.triton_poi_fused__native_batch_norm_legit_no_training_mul_softplus_tanh_5 --------------------------
	.section	.nv.info.triton_poi_fused__native_batch_norm_legit_no_training_mul_softplus_tanh_5,"",@"SHT_CUDA_INFO"
	.sectionflags	@""
	.align	4


	//----- nvinfo : EIATTR_CUDA_API_VERSION
	.align		4
        /*0000*/ 	.byte	0x04, 0x37
        /*0002*/ 	.short	(.L_11 - .L_10)
.L_10:
        /*0004*/ 	.word	0x0000007c


	//----- nvinfo : EIATTR_KPARAM_INFO
	.align		4
.L_11:
        /*0008*/ 	.byte	0x04, 0x17
        /*000a*/ 	.short	(.L_13 - .L_12)
.L_12:
        /*000c*/ 	.word	0x00000000
        /*0010*/ 	.short	0x0006
        /*0012*/ 	.short	0x0030
        /*0014*/ 	.byte	0x00, 0xf0, 0x11, 0x00


	//----- nvinfo : EIATTR_KPARAM_INFO
	.align		4
.L_13:
        /*0018*/ 	.byte	0x04, 0x17
        /*001a*/ 	.short	(.L_15 - .L_14)
.L_14:
        /*001c*/ 	.word	0x00000000
        /*0020*/ 	.short	0x0005
        /*0022*/ 	.short	0x0028
        /*0024*/ 	.byte	0x00, 0xf4, 0x21, 0x00


	//----- nvinfo : EIATTR_KPARAM_INFO
	.align		4
.L_15:
        /*0028*/ 	.byte	0x04, 0x17
        /*002a*/ 	.short	(.L_17 - .L_16)
.L_16:
        /*002c*/ 	.word	0x00000000
        /*0030*/ 	.short	0x0004
        /*0032*/ 	.short	0x0020
        /*0034*/ 	.byte	0x00, 0xf4, 0x21, 0x00


	//----- nvinfo : EIATTR_KPARAM_INFO
	.align		4
.L_17:
        /*0038*/ 	.byte	0x04, 0x17
        /*003a*/ 	.short	(.L_19 - .L_18)
.L_18:
        /*003c*/ 	.word	0x00000000
        /*0040*/ 	.short	0x0003
        /*0042*/ 	.short	0x0018
        /*0044*/ 	.byte	0x00, 0xf4, 0x21, 0x00


	//----- nvinfo : EIATTR_KPARAM_INFO
	.align		4
.L_19:
        /*0048*/ 	.byte	0x04, 0x17
        /*004a*/ 	.short	(.L_21 - .L_20)
.L_20:
        /*004c*/ 	.word	0x00000000
        /*0050*/ 	.short	0x0002
        /*0052*/ 	.short	0x0010
        /*0054*/ 	.byte	0x00, 0xf4, 0x21, 0x00


	//----- nvinfo : EIATTR_KPARAM_INFO
	.align		4
.L_21:
        /*0058*/ 	.byte	0x04, 0x17
        /*005a*/ 	.short	(.L_23 - .L_22)
.L_22:
        /*005c*/ 	.word	0x00000000
        /*0060*/ 	.short	0x0001
        /*0062*/ 	.short	0x0008
        /*0064*/ 	.byte	0x00, 0xf4, 0x21, 0x00


	//----- nvinfo : EIATTR_KPARAM_INFO
	.align		4
.L_23:
        /*0068*/ 	.byte	0x04, 0x17
        /*006a*/ 	.short	(.L_25 - .L_24)
.L_24:
        /*006c*/ 	.word	0x00000000
        /*0070*/ 	.short	0x0000
        /*0072*/ 	.short	0x0000
        /*0074*/ 	.byte	0x00, 0xf4, 0x21, 0x00


	//----- nvinfo : EIATTR_SPARSE_MMA_MASK
	.align		4
.L_25:
        /*0078*/ 	.byte	0x03, 0x50
        /*007a*/ 	.short	0x0000


	//----- nvinfo : EIATTR_MAXREG_COUNT
	.align		4
        /*007c*/ 	.byte	0x03, 0x1b
        /*007e*/ 	.short	0x00ff


	//----- nvinfo : EIATTR_EXIT_INSTR_OFFSETS
	.align		4
        /*0080*/ 	.byte	0x04, 0x1c
        /*0082*/ 	.short	(.L_27 - .L_26)


	//   ....[0]....
.L_26:
        /*0084*/ 	.word	0x00000b20


	//----- nvinfo : EIATTR_REQNTID
	.align		4
.L_27:
        /*0088*/ 	.byte	0x04, 0x10
        /*008a*/ 	.short	(.L_29 - .L_28)
.L_28:
        /*008c*/ 	.word	0x00000100
        /*0090*/ 	.word	0x00000001
        /*0094*/ 	.word	0x00000001


	//----- nvinfo : EIATTR_CRS_STACK_SIZE
	.align		4
.L_29:
        /*0098*/ 	.byte	0x04, 0x1e
        /*009a*/ 	.short	(.L_31 - .L_30)
.L_30:
        /*009c*/ 	.word	0x00000000


	//----- nvinfo : EIATTR_CBANK_PARAM_SIZE
	.align		4
.L_31:
        /*00a0*/ 	.byte	0x03, 0x19
        /*00a2*/ 	.short	0x0034


	//----- nvinfo : EIATTR_PARAM_CBANK
	.align		4
        /*00a4*/ 	.byte	0x04, 0x0a
        /*00a6*/ 	.short	(.L_33 - .L_32)
	.align		4
.L_32:
        /*00a8*/ 	.word	index@(.nv.constant0.triton_poi_fused__native_batch_norm_legit_no_training_mul_softplus_tanh_5)
        /*00ac*/ 	.short	0x0210
        /*00ae*/ 	.short	0x0034


	//----- nvinfo : EIATTR_SW_WAR
	.align		4
.L_33:
        /*00b0*/ 	.byte	0x04, 0x36
        /*00b2*/ 	.short	(.L_35 - .L_34)
.L_34:
        /*00b4*/ 	.word	0x00000008
.L_35:


//--------------------- .nv.callgraph             --------------------------
	.section	.nv.callgraph,"",@"SHT_CUDA_CALLGRAPH"
	.align	4
	.sectionentsize	8
	.align		4
        /*0000*/ 	.word	0x00000000
	.align		4
        /*0004*/ 	.word	0xffffffff
	.align		4
        /*0008*/ 	.word	0x00000000
	.align		4
        /*000c*/ 	.word	0xfffffffe
	.align		4
        /*0010*/ 	.word	0x00000000
	.align		4
        /*0014*/ 	.word	0xfffffffd
	.align		4
        /*0018*/ 	.word	0x00000000
	.align		4
        /*001c*/ 	.word	0xfffffffc


//--------------------- .nv.constant4             --------------------------
	.section	.nv.constant4,"a",@progbits
	.align	8
	.align		8
.nv.constant4:
        /*0000*/ 	.dword	_$_str
	.align		8
        /*0008*/ 	.dword	_$_str_$_2


//--------------------- .text.triton_poi_fused__native_batch_norm_legit_no_training_mul_softplus_tanh_5 --------------------------
	.section	.text.triton_poi_fused__native_batch_norm_legit_no_training_mul_softplus_tanh_5,"ax",@progbits
	.align	128
        .global         triton_poi_fused__native_batch_norm_legit_no_training_mul_softplus_tanh_5
        .type           triton_poi_fused__native_batch_norm_legit_no_training_mul_softplus_tanh_5,@function
        .size           triton_poi_fused__native_batch_norm_legit_no_training_mul_softplus_tanh_5,(.L_x_11 - triton_poi_fused__native_batch_norm_legit_no_training_mul_softplus_tanh_5)
        .other          triton_poi_fused__native_batch_norm_legit_no_training_mul_softplus_tanh_5,@"STO_CUDA_ENTRY STV_DEFAULT"
triton_poi_fused__native_batch_norm_legit_no_training_mul_softplus_tanh_5:
.text.triton_poi_fused__native_batch_norm_legit_no_training_mul_softplus_tanh_5:
[----:B------:R-:W0:Y:S01]  /*0000*/  LDC R1, c[0x0][0x28] ;  /* 0x00000a00ff017b82 */ /* 0x000e220000000800 */
[----:B------:R-:W1:Y:S07]  /*0010*/  S2R R0, SR_TID.X ;  /* 0x0000000000007919 */ /* 0x000e6e0000002100 */
[----:B------:R-:W2:Y:S01]  /*0020*/  LDC.64 R4, c[0x0][0x228] ;  /* 0x00008a00ff047b82 */ /* 0x000ea20000000a00 */
[----:B------:R-:W-:Y:S01]  /*0030*/  ULDC.64 UR4, c[0x0][0x208] ;  /* 0x0000820000047ab9 */ /* 0x000fe20000000a00 */
[----:B------:R-:W3:Y:S06]  /*0040*/  S2R R7, SR_CTAID.X ;  /* 0x0000000000077919 */ /* 0x000eec0000002500 */
[----:B------:R-:W4:Y:S08]  /*0050*/  LDC.64 R8, c[0x0][0x220] ;  /* 0x00008800ff087b82 */ /* 0x000f300000000a00 */
[----:B------:R-:W5:Y:S08]  /*0060*/  LDC.64 R10, c[0x0][0x230] ;  /* 0x00008c00ff0a7b82 */ /* 0x000f700000000a00 */
[----:B------:R-:W5:Y:S01]  /*0070*/  LDC.64 R12, c[0x0][0x238] ;  /* 0x00008e00ff0c7b82 */ /* 0x000f620000000a00 */
[----:B-1----:R-:W-:-:S02]  /*0080*/  SHF.L.U32 R0, R0, 0x1, RZ ;  /* 0x0000000100007819 */ /* 0x002fc400000006ff */
[----:B---3--:R-:W-:Y:S02]  /*0090*/  SHF.R.S32.HI R3, RZ, 0x16, R7 ;  /* 0x00000016ff037819 */ /* 0x008fe40000011407 */
[----:B------:R-:W-:Y:S02]  /*00a0*/  LOP3.LUT R0, R0, 0x1fe, RZ, 0xc0, !PT ;  /* 0x000001fe00007812 */ /* 0x000fe400078ec0ff */
[----:B------:R-:W-:Y:S02]  /*00b0*/  SGXT R3, R3, 0x1 ;  /* 0x000000010303781a */ /* 0x000fe40000000200 */
[----:B------:R-:W-:Y:S02]  /*00c0*/  LEA R2, R7, R0, 0x9 ;  /* 0x0000000007027211 */ /* 0x000fe400078e48ff */
[----:B------:R-:W1:Y:S02]  /*00d0*/  LDC.64 R6, c[0x0][0x218] ;  /* 0x00008600ff067b82 */ /* 0x000e640000000a00 */
[----:B------:R-:W-:-:S04]  /*00e0*/  LEA.HI R3, R3, R2, RZ, 0x5 ;  /* 0x0000000203037211 */ /* 0x000fc800078f28ff */
[----:B------:R-:W-:-:S04]  /*00f0*/  LOP3.LUT R3, R3, 0xffffffe0, RZ, 0xc0, !PT ;  /* 0xffffffe003037812 */ /* 0x000fc800078ec0ff */
[----:B------:R-:W-:-:S05]  /*0100*/  IADD3 R3, R2, -R3, RZ ;  /* 0x8000000302037210 */ /* 0x000fca0007ffe0ff */
[----:B--2---:R-:W-:-:S06]  /*0110*/  IMAD.WIDE R4, R3, 0x4, R4 ;  /* 0x0000000403047825 */ /* 0x004fcc00078e0204 */
[----:B------:R-:W2:Y:S01]  /*0120*/  LDG.E.EL.64 R4, desc[UR4][R4.64] ;  /* 0x0000000404047981 */ /* 0x000ea2000c2e1b00 */
[----:B----4-:R-:W-:-:S04]  /*0130*/  IMAD.WIDE R8, R3, 0x4, R8 ;  /* 0x0000000403087825 */ /* 0x010fc800078e0208 */
[----:B-1----:R-:W-:Y:S02]  /*0140*/  IMAD.WIDE R6, R2, 0x4, R6 ;  /* 0x0000000402067825 */ /* 0x002fe400078e0206 */
[----:B------:R-:W3:Y:S02]  /*0150*/  LDG.E.EL.64 R8, desc[UR4][R8.64] ;  /* 0x0000000408087981 */ /* 0x000ee4000c2e1b00 */
[C---:B-----5:R-:W-:Y:S02]  /*0160*/  IMAD.WIDE R10, R3.reuse, 0x4, R10 ;  /* 0x00000004030a7825 */ /* 0x060fe400078e020a */
[----:B------:R-:W3:Y:S02]  /*0170*/  LDG.E.64 R6, desc[UR4][R6.64] ;  /* 0x0000000406067981 */ /* 0x000ee4000c1e1b00 */
[----:B0-----:R-:W-:Y:S02]  /*0180*/  IMAD.WIDE R12, R3, 0x4, R12 ;  /* 0x00000004030c7825 */ /* 0x001fe400078e020c */
[----:B------:R-:W4:Y:S04]  /*0190*/  LDG.E.EL.64 R10, desc[UR4][R10.64] ;  /* 0x000000040a0a7981 */ /* 0x000f28000c2e1b00 */
[----:B------:R-:W4:Y:S01]  /*01a0*/  LDG.E.EL.64 R12, desc[UR4][R12.64] ;  /* 0x000000040c0c7981 */ /* 0x000f22000c2e1b00 */
[----:B------:R-:W-:Y:S01]  /*01b0*/  HFMA2.MMA R0, -RZ, RZ, 1.625, 0 ;  /* 0x3e800000ff007435 */ /* 0x000fe200000001ff */
[----:B------:R-:W-:Y:S01]  /*01c0*/  BSSY B0, `(.L_x_0) ;  /* 0x0000057000007945 */ /* 0x000fe20003800000 */
[----:B--2---:R-:W-:Y:S01]  /*01d0*/  FADD R4, R4, 9.9999997473787516356e-06 ;  /* 0x3727c5ac04047421 */ /* 0x004fe20000000000 */
[----:B------:R-:W-:-:S03]  /*01e0*/  FADD R5, R5, 9.9999997473787516356e-06 ;  /* 0x3727c5ac05057421 */ /* 0x000fc60000000000 */
[----:B------:R-:W0:Y:S08]  /*01f0*/  MUFU.SQRT R3, R4 ;  /* 0x0000000400037308 */ /* 0x000e300000002000 */
[----:B------:R-:W1:Y:S01]  /*0200*/  MUFU.SQRT R14, R5 ;  /* 0x00000005000e7308 */ /* 0x000e620000002000 */
[C---:B0-----:R-:W-:Y:S02]  /*0210*/  FSETP.GT.AND P0, PT, R3.reuse, 8.50705917302346158658e+37, PT ;  /* 0x7e8000000300780b */ /* 0x041fe40003f04000 */
[----:B------:R-:W-:-:S02]  /*0220*/  FSETP.GEU.AND P2, PT, R3, 1.175494350822287508e-38, PT ;  /* 0x008000000300780b */ /* 0x000fc40003f4e000 */
[C---:B-1----:R-:W-:Y:S02]  /*0230*/  FSETP.GT.AND P1, PT, R14.reuse, 8.50705917302346158658e+37, PT ;  /* 0x7e8000000e00780b */ /* 0x042fe40003f24000 */
[----:B------:R-:W-:-:S07]  /*0240*/  FSETP.GEU.AND P3, PT, R14, 1.175494350822287508e-38, PT ;  /* 0x008000000e00780b */ /* 0x000fce0003f6e000 */
[----:B------:R-:W-:-:S04]  /*0250*/  @P0 FMUL R3, R3, 0.25 ;  /* 0x3e80000003030820 */ /* 0x000fc80000400000 */
[----:B------:R-:W-:Y:S01]  /*0260*/  @!P2 FMUL R3, R3, 16777216 ;  /* 0x4b8000000303a820 */ /* 0x000fe20000400000 */
[----:B------:R-:W-:-:S04]  /*0270*/  @P1 FMUL R14, R14, 0.25 ;  /* 0x3e8000000e0e1820 */ /* 0x000fc80000400000 */
[----:B------:R-:W-:Y:S01]  /*0280*/  @!P3 FMUL R14, R14, 16777216 ;  /* 0x4b8000000e0eb820 */ /* 0x000fe20000400000 */
[----:B------:R-:W0:Y:S01]  /*0290*/  MUFU.RCP R3, R3 ;  /* 0x0000000300037308 */ /* 0x000e220000001000 */
[----:B------:R-:W-:-:S07]  /*02a0*/  FSEL R4, R0, 1, P0 ;  /* 0x3f80000000047808 */ /* 0x000fce0000000000 */
[----:B------:R-:W1:Y:S01]  /*02b0*/  MUFU.RCP R14, R14 ;  /* 0x0000000e000e7308 */ /* 0x000e620000001000 */
[----:B------:R-:W-:Y:S01]  /*02c0*/  FSEL R15, R0, 1, P1 ;  /* 0x3f800000000f7808 */ /* 0x000fe20000800000 */
[----:B------:R-:W-:Y:S01]  /*02d0*/  @!P2 FMUL R4, R4, 16777216 ;  /* 0x4b8000000404a820 */ /* 0x000fe20000400000 */
[----:B---3--:R-:W-:-:S03]  /*02e0*/  FADD R6, R6, -R8 ;  /* 0x8000000806067221 */ /* 0x008fc60000000000 */
[----:B------:R-:W-:Y:S01]  /*02f0*/  @!P3 FMUL R15, R15, 16777216 ;  /* 0x4b8000000f0fb820 */ /* 0x000fe20000400000 */
[----:B0-----:R-:W-:Y:S01]  /*0300*/  FMUL R5, R3, R4 ;  /* 0x0000000403057220 */ /* 0x001fe20000400000 */
[----:B------:R-:W-:-:S03]  /*0310*/  FADD R7, R7, -R9 ;  /* 0x8000000907077221 */ /* 0x000fc60000000000 */
[----:B------:R-:W-:Y:S01]  /*0320*/  FMUL R5, R6, R5 ;  /* 0x0000000506057220 */ /* 0x000fe20000400000 */
[----:B-1----:R-:W-:-:S03]  /*0330*/  FMUL R4, R14, R15 ;  /* 0x0000000f0e047220 */ /* 0x002fc60000400000 */
[----:B----4-:R-:W-:Y:S01]  /*0340*/  FFMA R10, R10, R5, R12 ;  /* 0x000000050a0a7223 */ /* 0x010fe2000000000c */
[----:B------:R-:W-:-:S03]  /*0350*/  FMUL R4, R7, R4 ;  /* 0x0000000407047220 */ /* 0x000fc60000400000 */
[----:B------:R-:W-:Y:S01]  /*0360*/  FMUL R5, R10, 1.4426950216293334961 ;  /* 0x3fb8aa3b0a057820 */ /* 0x000fe20000400000 */
[----:B------:R-:W-:-:S04]  /*0370*/  FFMA R11, R11, R4, R13 ;  /* 0x000000040b0b7223 */ /* 0x000fc8000000000d */
[----:B------:R-:W-:Y:S01]  /*0380*/  FMUL R7, R11, 1.4426950216293334961 ;  /* 0x3fb8aa3b0b077820 */ /* 0x000fe20000400000 */
[----:B------:R-:W-:-:S04]  /*0390*/  FSETP.GEU.AND P0, PT, R5, -126, PT ;  /* 0xc2fc00000500780b */ /* 0x000fc80003f0e000 */
[----:B------:R-:W-:-:S09]  /*03a0*/  FSETP.GEU.AND P1, PT, R7, -126, PT ;  /* 0xc2fc00000700780b */ /* 0x000fd20003f2e000 */
[----:B------:R-:W-:-:S04]  /*03b0*/  @!P0 FMUL R5, R5, 0.5 ;  /* 0x3f00000005058820 */ /* 0x000fc80000400000 */
[----:B------:R-:W-:Y:S01]  /*03c0*/  @!P1 FMUL R7, R7, 0.5 ;  /* 0x3f00000007079820 */ /* 0x000fe20000400000 */
[----:B------:R-:W0:Y:S08]  /*03d0*/  MUFU.EX2 R3, R5 ;  /* 0x0000000500037308 */ /* 0x000e300000000800 */
[----:B------:R-:W1:Y:S01]  /*03e0*/  MUFU.EX2 R4, R7 ;  /* 0x0000000700047308 */ /* 0x000e620000000800 */
[----:B0-----:R-:W-:-:S04]  /*03f0*/  @!P0 FMUL R3, R3, R3 ;  /* 0x0000000303038220 */ /* 0x001fc80000400000 */
[----:B------:R-:W-:Y:S01]  /*0400*/  FADD.FTZ.RZ R6, R3, 1 ;  /* 0x3f80000003067421 */ /* 0x000fe2000001c000 */
[----:B-1----:R-:W-:-:S04]  /*0410*/  @!P1 FMUL R4, R4, R4 ;  /* 0x0000000404049220 */ /* 0x002fc80000400000 */
[----:B------:R-:W-:Y:S01]  /*0420*/  IADD3 R6, R6, -0x3f400000, RZ ;  /* 0xc0c0000006067810 */ /* 0x000fe20007ffe0ff */
[----:B------:R-:W-:-:S03]  /*0430*/  FADD.FTZ.RZ R8, R4, 1 ;  /* 0x3f80000004087421 */ /* 0x000fc6000001c000 */
[----:B------:R-:W-:Y:S02]  /*0440*/  LOP3.LUT R6, R6, 0xff800000, RZ, 0xc0, !PT ;  /* 0xff80000006067812 */ /* 0x000fe400078ec0ff */
[----:B------:R-:W-:Y:S02]  /*0450*/  IADD3 R8, R8, -0x3f400000, RZ ;  /* 0xc0c0000008087810 */ /* 0x000fe40007ffe0ff */
[----:B------:R-:W-:Y:S02]  /*0460*/  IADD3 R9, -R6, 0x40800000, RZ ;  /* 0x4080000006097810 */ /* 0x000fe40007ffe1ff */
[----:B------:R-:W-:-:S04]  /*0470*/  LOP3.LUT R5, R8, 0xff800000, RZ, 0xc0, !PT ;  /* 0xff80000008057812 */ /* 0x000fc800078ec0ff */
[----:B------:R-:W-:Y:S01]  /*0480*/  IADD3 R13, -R5, 0x40800000, RZ ;  /* 0x40800000050d7810 */ /* 0x000fe20007ffe1ff */
[-C--:B------:R-:W-:Y:S01]  /*0490*/  FFMA.FTZ R7, R9, R0.reuse, -1 ;  /* 0xbf80000009077423 */ /* 0x080fe20000010000 */
[----:B------:R-:W-:Y:S02]  /*04a0*/  IADD3 R8, R3, -R6, RZ ;  /* 0x8000000603087210 */ /* 0x000fe40007ffe0ff */
[----:B------:R-:W-:Y:S01]  /*04b0*/  IADD3 R9, R4, -R5, RZ ;  /* 0x8000000504097210 */ /* 0x000fe20007ffe0ff */
[----:B------:R-:W-:Y:S01]  /*04c0*/  FFMA.FTZ R0, R13, R0, -1 ;  /* 0xbf8000000d007423 */ /* 0x000fe20000010000 */
[----:B------:R-:W-:Y:S01]  /*04d0*/  MOV R12, 0x3d39bf78 ;  /* 0x3d39bf78000c7802 */ /* 0x000fe20000000f00 */
[----:B------:R-:W-:Y:S02]  /*04e0*/  FADD R7, R8, R7 ;  /* 0x0000000708077221 */ /* 0x000fe40000000000 */
[----:B------:R-:W-:Y:S02]  /*04f0*/  FADD R0, R9, R0 ;  /* 0x0000000009007221 */ /* 0x000fe40000000000 */
[----:B------:R-:W-:-:S02]  /*0500*/  FFMA.FTZ R8, R7, -R12, 0.10546888411045074463 ;  /* 0x3dd8001207087423 */ /* 0x000fc4000001080c */
[C---:B------:R-:W-:Y:S02]  /*0510*/  FFMA.FTZ R9, R0.reuse, -R12, 0.10546888411045074463 ;  /* 0x3dd8001200097423 */ /* 0x040fe4000001080c */
[C---:B------:R-:W-:Y:S02]  /*0520*/  FFMA.FTZ R8, R7.reuse, R8, -0.13229703903198242188 ;  /* 0xbe0778e007087423 */ /* 0x040fe40000010008 */
[C---:B------:R-:W-:Y:S02]  /*0530*/  FFMA.FTZ R9, R0.reuse, R9, -0.13229703903198242188 ;  /* 0xbe0778e000097423 */ /* 0x040fe40000010009 */
[C---:B------:R-:W-:Y:S02]  /*0540*/  FFMA.FTZ R8, R7.reuse, R8, 0.14491446316242218018 ;  /* 0x3e14647507087423 */ /* 0x040fe40000010008 */
[----:B------:R-:W-:Y:S02]  /*0550*/  FFMA.FTZ R9, R0, R9, 0.14491446316242218018 ;  /* 0x3e14647500097423 */ /* 0x000fe40000010009 */
[----:B------:R-:W-:-:S02]  /*0560*/  FFMA.FTZ R8, R7, R8, -0.16641564667224884033 ;  /* 0xbe2a68dd07087423 */ /* 0x000fc40000010008 */
[C---:B------:R-:W-:Y:S02]  /*0570*/  FFMA.FTZ R9, R0.reuse, R9, -0.16641564667224884033 ;  /* 0xbe2a68dd00097423 */ /* 0x040fe40000010009 */
[C---:B------:R-:W-:Y:S02]  /*0580*/  FFMA.FTZ R8, R7.reuse, R8, 0.19988867640495300293 ;  /* 0x3e4caf9e07087423 */ /* 0x040fe40000010008 */
[C---:B------:R-:W-:Y:S02]  /*0590*/  FFMA.FTZ R9, R0.reuse, R9, 0.19988867640495300293 ;  /* 0x3e4caf9e00097423 */ /* 0x040fe40000010009 */
[----:B------:R-:W-:Y:S02]  /*05a0*/  FFMA.FTZ R8, R7, R8, -0.25000196695327758789 ;  /* 0xbe80004207087423 */ /* 0x000fe40000010008 */
[----:B------:R-:W-:Y:S01]  /*05b0*/  FFMA.FTZ R9, R0, R9, -0.25000196695327758789 ;  /* 0xbe80004200097423 */ /* 0x000fe20000010009 */
[----:B------:R-:W-:Y:S01]  /*05c0*/  ISETP.GE.U32.AND P2, PT, R3, 0x7f800000, PT ;  /* 0x7f8000000300780c */ /* 0x000fe20003f46070 */
[----:B------:R-:W-:-:S02]  /*05d0*/  FFMA.FTZ R8, R7, R8, 0.33333510160446166992 ;  /* 0x3eaaaae607087423 */ /* 0x000fc40000010008 */
[C---:B------:R-:W-:Y:S02]  /*05e0*/  FFMA.FTZ R9, R0.reuse, R9, 0.33333510160446166992 ;  /* 0x3eaaaae600097423 */ /* 0x040fe40000010009 */
[C---:B------:R-:W-:Y:S02]  /*05f0*/  FFMA.FTZ R8, R7.reuse, R8, -0.5 ;  /* 0xbf00000007087423 */ /* 0x040fe40000010008 */
[C---:B------:R-:W-:Y:S01]  /*0600*/  FFMA.FTZ R9, R0.reuse, R9, -0.5 ;  /* 0xbf00000000097423 */ /* 0x040fe20000010009 */
[----:B------:R-:W-:Y:S01]  /*0610*/  I2FP.F32.S32 R5, R5 ;  /* 0x0000000500057245 */ /* 0x000fe20000201400 */
[C---:B------:R-:W-:Y:S01]  /*0620*/  FMUL R8, R7.reuse, R8 ;  /* 0x0000000807087220 */ /* 0x040fe20000400000 */
[----:B------:R-:W-:Y:S01]  /*0630*/  I2FP.F32.S32 R6, R6 ;  /* 0x0000000600067245 */ /* 0x000fe20000201400 */
[C---:B------:R-:W-:Y:S02]  /*0640*/  FMUL R9, R0.reuse, R9 ;  /* 0x0000000900097220 */ /* 0x040fe40000400000 */
[----:B------:R-:W-:Y:S01]  /*0650*/  FFMA.FTZ R7, R7, R8, R7 ;  /* 0x0000000807077223 */ /* 0x000fe20000010007 */
[----:B------:R-:W-:Y:S01]  /*0660*/  FMUL R5, R5, 1.1920928955078125e-07 ;  /* 0x3400000005057820 */ /* 0x000fe20000400000 */
[----:B------:R-:W-:Y:S01]  /*0670*/  FFMA.FTZ R0, R0, R9, R0 ;  /* 0x0000000900007223 */ /* 0x000fe20000010000 */
[----:B------:R-:W-:Y:S01]  /*0680*/  FMUL R6, R6, 1.1920928955078125e-07 ;  /* 0x3400000006067820 */ /* 0x000fe20000400000 */
[----:B------:R-:W-:-:S02]  /*0690*/  FSETP.GT.AND P0, PT, R10, 20, PT ;  /* 0x41a000000a00780b */ /* 0x000fc40003f04000 */
[----:B------:R-:W-:Y:S01]  /*06a0*/  ISETP.GE.U32.AND P1, PT, R4, 0x7f800000, PT ;  /* 0x7f8000000400780c */ /* 0x000fe20003f26070 */
[----:B------:R-:W-:Y:S01]  /*06b0*/  FFMA.FTZ R0, R5, 0.69314718246459960938, R0 ;  /* 0x3f31721805007823 */ /* 0x000fe20000010000 */
[----:B------:R-:W-:Y:S01]  /*06c0*/  FFMA.FTZ R7, R6, 0.69314718246459960938, R7 ;  /* 0x3f31721806077823 */ /* 0x000fe20000010007 */
[----:B------:R-:W-:Y:S10]  /*06d0*/  @!P2 BRA `(.L_x_1) ;  /* 0x000000000014a947 */ /* 0x000ff40003800000 */
[C---:B------:R-:W-:Y:S02]  /*06e0*/  ISETP.GE.AND P2, PT, R3.reuse, -0x407fffff, PT ;  /* 0xbf8000010300780c */ /* 0x040fe40003f46270 */
[----:B------:R-:W-:-:S11]  /*06f0*/  FSETP.NEU.AND P3, PT, R3, RZ, PT ;  /* 0x000000ff0300720b */ /* 0x000fd60003f6d000 */
[----:B------:R-:W-:-:S05]  /*0700*/  @P2 MOV R6, 0x7f800000 ;  /* 0x7f80000000062802 */ /* 0x000fca0000000f00 */
[----:B------:R-:W-:-:S05]  /*0710*/  @P2 FFMA.FTZ R7, R3, R6, +INF ;  /* 0x7f80000003072423 */ /* 0x000fca0000010006 */
[----:B------:R-:W-:-:S07]  /*0720*/  FSEL R7, R7, -RZ, P3 ;  /* 0x800000ff07077208 */ /* 0x000fce0001800000 */
.L_x_1:
[----:B------:R-:W-:Y:S05]  /*0730*/  BSYNC B0 ;  /* 0x0000000000007941 */ /* 0x000fea0003800000 */
.L_x_0:
[----:B------:R-:W-:Y:S04]  /*0740*/  BSSY B0, `(.L_x_2) ;  /* 0x0000007000007945 */ /* 0x000fe80003800000 */
[----:B------:R-:W-:Y:S05]  /*0750*/  @!P1 BRA `(.L_x_3) ;  /* 0x0000000000149947 */ /* 0x000fea0003800000 */
[C---:B------:R-:W-:Y:S02]  /*0760*/  ISETP.GE.AND P1, PT, R4.reuse, -0x407fffff, PT ;  /* 0xbf8000010400780c */ /* 0x040fe40003f26270 */
[----:B------:R-:W-:-:S11]  /*0770*/  FSETP.NEU.AND P2, PT, R4, RZ, PT ;  /* 0x000000ff0400720b */ /* 0x000fd60003f4d000 */
[----:B------:R-:W-:-:S05]  /*0780*/  @P1 MOV R3, 0x7f800000 ;  /* 0x7f80000000031802 */ /* 0x000fca0000000f00 */
[----:B------:R-:W-:-:S05]  /*0790*/  @P1 FFMA.FTZ R0, R4, R3, +INF ;  /* 0x7f80000004001423 */ /* 0x000fca0000010003 */
[----:B------:R-:W-:-:S07]  /*07a0*/  FSEL R0, R0, -RZ, P2 ;  /* 0x800000ff00007208 */ /* 0x000fce0001000000 */
.L_x_3:
[----:B------:R-:W-:Y:S05]  /*07b0*/  BSYNC B0 ;  /* 0x0000000000007941 */ /* 0x000fea0003800000 */
.L_x_2:
[----:B------:R-:W-:Y:S01]  /*07c0*/  FSEL R7, R10, R7, P0 ;  /* 0x000000070a077208 */ /* 0x000fe20000000000 */
[----:B------:R-:W-:Y:S01]  /*07d0*/  BSSY B0, `(.L_x_4) ;  /* 0x0000017000007945 */ /* 0x000fe20003800000 */
[----:B------:R-:W-:-:S03]  /*07e0*/  FSETP.GT.AND P0, PT, R11, 20, PT ;  /* 0x41a000000b00780b */ /* 0x000fc60003f04000 */
[----:B------:R-:W-:Y:S01]  /*07f0*/  FADD.FTZ R6, |R7|, -RZ ;  /* 0x800000ff07067221 */ /* 0x000fe20000010200 */
[----:B------:R-:W-:-:S04]  /*0800*/  FSEL R3, R11, R0, P0 ;  /* 0x000000000b037208 */ /* 0x000fc80000000000 */
[----:B------:R-:W-:-:S13]  /*0810*/  FSETP.GE.AND P1, PT, R6, 0.60000002384185791016, PT ;  /* 0x3f19999a0600780b */ /* 0x000fda0003f26000 */
[----:B------:R-:W-:Y:S05]  /*0820*/  @!P1 BRA `(.L_x_5) ;  /* 0x0000000000289947 */ /* 0x000fea0003800000 */
[C---:B------:R-:W-:Y:S01]  /*0830*/  FMUL R0, R6.reuse, 2.8853900432586669922 ;  /* 0x4038aa3b06007820 */ /* 0x040fe20000400000 */
[----:B------:R-:W-:Y:S01]  /*0840*/  HFMA2.MMA R5, -RZ, RZ, 1.875, 0 ;  /* 0x3f800000ff057435 */ /* 0x000fe200000001ff */
[----:B------:R-:W-:-:S04]  /*0850*/  FSETP.GE.AND P0, PT, R6, 9.010913848876953125, PT ;  /* 0x41102cb40600780b */ /* 0x000fc80003f06000 */
[----:B------:R-:W0:Y:S02]  /*0860*/  MUFU.EX2 R0, R0 ;  /* 0x0000000000007308 */ /* 0x000e240000000800 */
[----:B0-----:R-:W-:-:S06]  /*0870*/  FADD R4, R0, 1 ;  /* 0x3f80000000047421 */ /* 0x001fcc0000000000 */
[----:B------:R-:W0:Y:S02]  /*0880*/  MUFU.RCP R4, R4 ;  /* 0x0000000400047308 */ /* 0x000e240000001000 */
[----:B0-----:R-:W-:-:S05]  /*0890*/  FFMA.FTZ R5, R4, -2, R5 ;  /* 0xc000000004057823 */ /* 0x001fca0000010005 */
[----:B------:R-:W-:-:S04]  /*08a0*/  FSEL R5, R5, 1, !P0 ;  /* 0x3f80000005057808 */ /* 0x000fc80004000000 */
[----:B------:R-:W-:Y:S01]  /*08b0*/  LOP3.LUT R5, R5, 0x80000000, R7, 0xf8, !PT ;  /* 0x8000000005057812 */ /* 0x000fe200078ef807 */
[----:B------:R-:W-:Y:S06]  /*08c0*/  BRA `(.L_x_6) ;  /* 0x00000000001c7947 */ /* 0x000fec0003800000 */
.L_x_5:
[----:B------:R-:W-:Y:S01]  /*08d0*/  MOV R0, 0x3c80f082 ;  /* 0x3c80f08200007802 */ /* 0x000fe20000000f00 */
[----:B------:R-:W-:-:S04]  /*08e0*/  FMUL R5, R7, R7 ;  /* 0x0000000707057220 */ /* 0x000fc80000400000 */
[----:B------:R-:W-:-:S04]  /*08f0*/  FFMA.FTZ R0, R5, R0, -0.052303962409496307373 ;  /* 0xbd563cae05007423 */ /* 0x000fc80000010000 */
[----:B------:R-:W-:-:S04]  /*0900*/  FFMA.FTZ R0, R5, R0, 0.1331529766321182251 ;  /* 0x3e08594105007423 */ /* 0x000fc80000010000 */
[----:B------:R-:W-:-:S04]  /*0910*/  FFMA.FTZ R0, R5, R0, -0.33332768082618713379 ;  /* 0xbeaaa9ed05007423 */ /* 0x000fc80000010000 */
[----:B------:R-:W-:-:S04]  /*0920*/  FFMA.FTZ R0, R5, R0, RZ ;  /* 0x0000000005007223 */ /* 0x000fc800000100ff */
[----:B------:R-:W-:-:S07]  /*0930*/  FFMA.FTZ R5, R7, R0, R7 ;  /* 0x0000000007057223 */ /* 0x000fce0000010007 */
.L_x_6:
[----:B------:R-:W-:Y:S05]  /*0940*/  BSYNC B0 ;  /* 0x0000000000007941 */ /* 0x000fea0003800000 */
.L_x_4:
[----:B------:R-:W-:Y:S01]  /*0950*/  FADD.FTZ R8, |R3|, -RZ ;  /* 0x800000ff03087221 */ /* 0x000fe20000010200 */
[----:B------:R-:W-:Y:S01]  /*0960*/  BSSY B0, `(.L_x_7) ;  /* 0x0000015000007945 */ /* 0x000fe20003800000 */
[----:B------:R-:W-:-:S03]  /*0970*/  SHF.R.S32.HI R9, RZ, 0x1f, R2 ;  /* 0x0000001fff097819 */ /* 0x000fc60000011402 */
        /* <DEDUP_REMOVED lines=12> */
.L_x_8:
[----:B------:R-:W-:Y:S01]  /*0a40*/  MOV R0, 0x3c80f082 ;  /* 0x3c80f08200007802 */ /* 0x000fe20000000f00 */
[----:B------:R-:W-:-:S04]  /*0a50*/  FMUL R7, R3, R3 ;  /* 0x0000000303077220 */ /* 0x000fc80000400000 */
[----:B------:R-:W-:-:S04]  /*0a60*/  FFMA.FTZ R0, R7, R0, -0.052303962409496307373 ;  /* 0xbd563cae07007423 */ /* 0x000fc80000010000 */
[----:B------:R-:W-:-:S04]  /*0a70*/  FFMA.FTZ R0, R7, R0, 0.1331529766321182251 ;  /* 0x3e08594107007423 */ /* 0x000fc80000010000 */
[----:B------:R-:W-:-:S04]  /*0a80*/  FFMA.FTZ R0, R7, R0, -0.33332768082618713379 ;  /* 0xbeaaa9ed07007423 */ /* 0x000fc80000010000 */
[----:B------:R-:W-:-:S04]  /*0a90*/  FFMA.FTZ R0, R7, R0, RZ ;  /* 0x0000000007007223 */ /* 0x000fc800000100ff */
[----:B------:R-:W-:-:S07]  /*0aa0*/  FFMA.FTZ R0, R3, R0, R3 ;  /* 0x0000000003007223 */ /* 0x000fce0000010003 */
.L_x_9:
[----:B------:R-:W-:Y:S05]  /*0ab0*/  BSYNC B0 ;  /* 0x0000000000007941 */ /* 0x000fea0003800000 */
.L_x_7:
[----:B------:R-:W-:Y:S01]  /*0ac0*/  ULDC.64 UR6, c[0x0][0x210] ;  /* 0x0000840000067ab9 */ /* 0x000fe20000000a00 */
[----:B------:R-:W-:Y:S01]  /*0ad0*/  FMUL R10, R10, R5 ;  /* 0x000000050a0a7220 */ /* 0x000fe20000400000 */
[----:B------:R-:W-:Y:S01]  /*0ae0*/  LEA R4, P0, R2, UR6, 0x2 ;  /* 0x0000000602047c11 */ /* 0x000fe2000f8010ff */
[----:B------:R-:W-:-:S03]  /*0af0*/  FMUL R11, R11, R0 ;  /* 0x000000000b0b7220 */ /* 0x000fc60000400000 */
[----:B------:R-:W-:-:S05]  /*0b00*/  LEA.HI.X R5, R2, UR7, R9, 0x2, P0 ;  /* 0x0000000702057c11 */ /* 0x000fca00080f1409 */
[----:B------:R-:W-:Y:S01]  /*0b10*/  STG.E.64 desc[UR4][R4.64], R10 ;  /* 0x0000000a04007986 */ /* 0x000fe2000c101b04 */
[----:B------:R-:W-:Y:S05]  /*0b20*/  EXIT ;  /* 0x000000000000794d */ /* 0x000fea0003800000 */
.L_x_10:
[----:B------:R-:W-:-:S00]  /*0b30*/  BRA `(.L_x_10) ;  /* 0xfffffffc00fc7947 */ /* 0x000fc0000383ffff */
[----:B------:R-:W-:-:S00]  /*0b40*/  NOP ;  /* 0x0000000000007918 */ /* 0x000fc00000000000 */
        /* <DEDUP_REMOVED lines=11> */
.L_x_11:


//--------------------- .nv.global.init           --------------------------
	.section	.nv.global.init,"aw",@progbits
.nv.global.init:
	.type		_$_str,@object
	.size		_$_str,(_$_str_$_2 - _$_str)
_$_str:
        /*0000*/ 	.byte	0x5f, 0x5f, 0x43, 0x55, 0x44, 0x41, 0x5f, 0x46, 0x54, 0x5a, 0x00
	.type		_$_str_$_2,@object
	.size		_$_str_$_2,(.L_1 - _$_str_$_2)
_$_str_$_2:
        /*000b*/ 	.byte	0x5f, 0x5f, 0x43, 0x55, 0x44, 0x41, 0x5f, 0x50, 0x52, 0x45, 0x43, 0x5f, 0x53, 0x51, 0x52, 0x54
        /*001b*/ 	.byte	0x00
.L_1:


//--------------------- .nv.constant0.triton_poi_fused__native_batch_norm_legit_no_training_mul_softplus_tanh_5 --------------------------
	.section	.nv.constant0.triton_poi_fused__native_batch_norm_legit_no_training_mul_softplus_tanh_5,"a",@progbits
	.sectionflags	@""
	.align	4
.nv.constant0.triton_poi_fused__native_batch_norm_legit_no_training_mul_softplus_tanh_5:
	.zero		580
